//
// Generated by NVIDIA NVVM Compiler
//
// Compiler Build ID: CL-36424714
// Cuda compilation tools, release 13.0, V13.0.88
// Based on NVVM 20.0.0
//

.version 9.0
.target sm_100
.address_size 64

	// .globl	_Z6kernelPfS_S_S_S_S_iii

.visible .entry _Z6kernelPfS_S_S_S_S_iii(
	.param .u64 .ptr .align 1 _Z6kernelPfS_S_S_S_S_iii_param_0,
	.param .u64 .ptr .align 1 _Z6kernelPfS_S_S_S_S_iii_param_1,
	.param .u64 .ptr .align 1 _Z6kernelPfS_S_S_S_S_iii_param_2,
	.param .u64 .ptr .align 1 _Z6kernelPfS_S_S_S_S_iii_param_3,
	.param .u64 .ptr .align 1 _Z6kernelPfS_S_S_S_S_iii_param_4,
	.param .u64 .ptr .align 1 _Z6kernelPfS_S_S_S_S_iii_param_5,
	.param .u32 _Z6kernelPfS_S_S_S_S_iii_param_6,
	.param .u32 _Z6kernelPfS_S_S_S_S_iii_param_7,
	.param .u32 _Z6kernelPfS_S_S_S_S_iii_param_8
)
{
	.reg .pred 	%p<4>;
	.reg .b32 	%r<19>;
	.reg .b32 	%f<4>;
	.reg .b64 	%rd<21>;

	ld.param.u64 	%rd1, [_Z6kernelPfS_S_S_S_S_iii_param_0];
	ld.param.u64 	%rd2, [_Z6kernelPfS_S_S_S_S_iii_param_1];
	ld.param.u64 	%rd3, [_Z6kernelPfS_S_S_S_S_iii_param_2];
	ld.param.u64 	%rd4, [_Z6kernelPfS_S_S_S_S_iii_param_3];
	ld.param.u64 	%rd5, [_Z6kernelPfS_S_S_S_S_iii_param_4];
	ld.param.u64 	%rd6, [_Z6kernelPfS_S_S_S_S_iii_param_5];
	ld.param.u32 	%r3, [_Z6kernelPfS_S_S_S_S_iii_param_6];
	ld.param.u32 	%r5, [_Z6kernelPfS_S_S_S_S_iii_param_7];
	ld.param.u32 	%r4, [_Z6kernelPfS_S_S_S_S_iii_param_8];
	mov.u32 	%r6, %tid.x;
	mov.u32 	%r7, %ctaid.x;
	mov.u32 	%r8, %ntid.x;
	mad.lo.s32 	%r1, %r7, %r8, %r6;
	mul.lo.s32 	%r2, %r5, %r3;
	setp.ge.s32 	%p1, %r1, %r2;
	@%p1 bra 	$L__BB0_2;
	cvta.to.global.u64 	%rd7, %rd1;
	cvta.to.global.u64 	%rd8, %rd4;
	cvta.to.global.u64 	%rd9, %rd2;
	cvta.to.global.u64 	%rd10, %rd5;
	cvta.to.global.u64 	%rd11, %rd3;
	cvta.to.global.u64 	%rd12, %rd6;
	rem.s32 	%r9, %r1, %r3;
	div.s32 	%r10, %r9, %r4;
	not.b32 	%r11, %r10;
	sub.s32 	%r12, %r1, %r4;
	and.b32  	%r13, %r10, 1;
	setp.eq.b32 	%p2, %r13, 1;
	selp.b32 	%r14, %r12, 0, %p2;
	and.b32  	%r15, %r11, 1;
	add.s32 	%r16, %r4, %r1;
	mad.lo.s32 	%r17, %r15, %r16, %r14;
	setp.gt.s32 	%p3, %r17, %r2;
	selp.b32 	%r18, 0, %r17, %p3;
	mul.wide.s32 	%rd13, %r1, 4;
	add.s64 	%rd14, %rd7, %rd13;
	ld.global.f32 	%f1, [%rd14];
	mul.wide.s32 	%rd15, %r18, 4;
	add.s64 	%rd16, %rd8, %rd15;
	st.global.f32 	[%rd16], %f1;
	add.s64 	%rd17, %rd9, %rd13;
	ld.global.f32 	%f2, [%rd17];
	add.s64 	%rd18, %rd10, %rd15;
	st.global.f32 	[%rd18], %f2;
	add.s64 	%rd19, %rd11, %rd13;
	ld.global.f32 	%f3, [%rd19];
	add.s64 	%rd20, %rd12, %rd15;
	st.global.f32 	[%rd20], %f3;
$L__BB0_2:
	ret;

}


// ===== COMPILED SASS (sm_100) =====

	.target	sm_100

	.elftype	@"ET_EXEC"


//--------------------- .note.nv.tkinfo           --------------------------
	.section	.note.nv.tkinfo,"",@"SHT_NOTE"
	.sectionflags	@"SHF_NOTE_NV_TKINFO"
	.tkinfo
        /*0018*/ 	.word	0x00000002
        /*0030*/ 	.string	""
        /*0030*/ 	.string	"ptxas"
        /*0030*/ 	.string	"Cuda compilation tools, release 13.0, V13.0.88"
        /*0030*/ 	.string	"Build cuda_13.0.r13.0/compiler.36424714_0"
        /*0030*/ 	.string	"-arch sm_100 -m 64 "



//--------------------- .note.nv.cuinfo           --------------------------
	.section	.note.nv.cuinfo,"",@"SHT_NOTE"
	.sectionflags	@"SHF_NOTE_NV_CUINFO"
        /*0018*/ 	.short	0x0002
        /*001a*/ 	.short	0x0064
        /*001c*/ 	.short	0x0082
	.zero		2


//--------------------- .nv.info                  --------------------------
	.section	.nv.info,"",@"SHT_CUDA_INFO"
	.align	4


	//----- nvinfo : EIATTR_REGCOUNT
	.align		4
        /*0000*/ 	.byte	0x04, 0x2f
        /*0002*/ 	.short	(.L_1 - .L_0)
	.align		4
.L_0:
        /*0004*/ 	.word	index@(_Z6kernelPfS_S_S_S_S_iii)
        /*0008*/ 	.word	0x00000010


	//----- nvinfo : EIATTR_FRAME_SIZE
	.align		4
.L_1:
        /*000c*/ 	.byte	0x04, 0x11
        /*000e*/ 	.short	(.L_3 - .L_2)
	.align		4
.L_2:
        /*0010*/ 	.word	index@(_Z6kernelPfS_S_S_S_S_iii)
        /*0014*/ 	.word	0x00000000


	//----- nvinfo : EIATTR_MIN_STACK_SIZE
	.align		4
.L_3:
        /*0018*/ 	.byte	0x04, 0x12
        /*001a*/ 	.short	(.L_5 - .L_4)
	.align		4
.L_4:
        /*001c*/ 	.word	index@(_Z6kernelPfS_S_S_S_S_iii)
        /*0020*/ 	.word	0x00000000
.L_5:


//--------------------- .nv.compat                --------------------------
	.section	.nv.compat,"",@"SHT_CUDA_COMPAT_INFO"
	.align	4
        /*0000*/ 	.byte	0x02, 0x09, 0x00, 0x00, 0x02, 0x02, 0x01, 0x00, 0x02, 0x05, 0x05, 0x00, 0x03, 0x07, 0x01, 0x01
        /*0010*/ 	.byte	0x02, 0x03, 0x00, 0x00, 0x02, 0x06, 0x01, 0x00, 0x04, 0x0b, 0x08, 0x00, 0x09, 0x00, 0x00, 0x00
        /*0020*/ 	.byte	0x00, 0x00, 0x00, 0x00


//--------------------- .nv.info._Z6kernelPfS_S_S_S_S_iii --------------------------
	.section	.nv.info._Z6kernelPfS_S_S_S_S_iii,"",@"SHT_CUDA_INFO"
	.sectionflags	@""
	.align	4


	//----- nvinfo : EIATTR_CUDA_API_VERSION
	.align		4
        /*0000*/ 	.byte	0x04, 0x37
        /*0002*/ 	.short	(.L_7 - .L_6)
.L_6:
        /*0004*/ 	.word	0x00000082


	//----- nvinfo : EIATTR_KPARAM_INFO
	.align		4
.L_7:
        /*0008*/ 	.byte	0x04, 0x17
        /*000a*/ 	.short	(.L_9 - .L_8)
.L_8:
        /*000c*/ 	.word	0x00000000
        /*0010*/ 	.short	0x0008
        /*0012*/ 	.short	0x0038
        /*0014*/ 	.byte	0x00, 0xf0, 0x11, 0x00


	//----- nvinfo : EIATTR_KPARAM_INFO
	.align		4
.L_9:
        /*0018*/ 	.byte	0x04, 0x17
        /*001a*/ 	.short	(.L_11 - .L_10)
.L_10:
        /*001c*/ 	.word	0x00000000
        /*0020*/ 	.short	0x0007
        /*0022*/ 	.short	0x0034
        /*0024*/ 	.byte	0x00, 0xf0, 0x11, 0x00


	//----- nvinfo : EIATTR_KPARAM_INFO
	.align		4
.L_11:
        /*0028*/ 	.byte	0x04, 0x17
        /*002a*/ 	.short	(.L_13 - .L_12)
.L_12:
        /*002c*/ 	.word	0x00000000
        /*0030*/ 	.short	0x0006
        /*0032*/ 	.short	0x0030
        /*0034*/ 	.byte	0x00, 0xf0, 0x11, 0x00


	//----- nvinfo : EIATTR_KPARAM_INFO
	.align		4
.L_13:
        /*0038*/ 	.byte	0x04, 0x17
        /*003a*/ 	.short	(.L_15 - .L_14)
.L_14:
        /*003c*/ 	.word	0x00000000
        /*0040*/ 	.short	0x0005
        /*0042*/ 	.short	0x0028
        /*0044*/ 	.byte	0x00, 0xf5, 0x21, 0x00


	//----- nvinfo : EIATTR_KPARAM_INFO
	.align		4
.L_15:
        /*0048*/ 	.byte	0x04, 0x17
        /*004a*/ 	.short	(.L_17 - .L_16)
.L_16:
        /*004c*/ 	.word	0x00000000
        /*0050*/ 	.short	0x0004
        /*0052*/ 	.short	0x0020
        /*0054*/ 	.byte	0x00, 0xf5, 0x21, 0x00


	//----- nvinfo : EIATTR_KPARAM_INFO
	.align		4
.L_17:
        /*0058*/ 	.byte	0x04, 0x17
        /*005a*/ 	.short	(.L_19 - .L_18)
.L_18:
        /*005c*/ 	.word	0x00000000
        /*0060*/ 	.short	0x0003
        /*0062*/ 	.short	0x0018
        /*0064*/ 	.byte	0x00, 0xf5, 0x21, 0x00


	//----- nvinfo : EIATTR_KPARAM_INFO
	.align		4
.L_19:
        /*0068*/ 	.byte	0x04, 0x17
        /*006a*/ 	.short	(.L_21 - .L_20)
.L_20:
        /*006c*/ 	.word	0x00000000
        /*0070*/ 	.short	0x0002
        /*0072*/ 	.short	0x0010
        /*0074*/ 	.byte	0x00, 0xf5, 0x21, 0x00


	//----- nvinfo : EIATTR_KPARAM_INFO
	.align		4
.L_21:
        /*0078*/ 	.byte	0x04, 0x17
        /*007a*/ 	.short	(.L_23 - .L_22)
.L_22:
        /*007c*/ 	.word	0x00000000
        /*0080*/ 	.short	0x0001
        /*0082*/ 	.short	0x0008
        /*0084*/ 	.byte	0x00, 0xf5, 0x21, 0x00


	//----- nvinfo : EIATTR_KPARAM_INFO
	.align		4
.L_23:
        /*0088*/ 	.byte	0x04, 0x17
        /*008a*/ 	.short	(.L_25 - .L_24)
.L_24:
        /*008c*/ 	.word	0x00000000
        /*0090*/ 	.short	0x0000
        /*0092*/ 	.short	0x0000
        /*0094*/ 	.byte	0x00, 0xf5, 0x21, 0x00


	//----- nvinfo : EIATTR_SPARSE_MMA_MASK
	.align		4
.L_25:
        /*0098*/ 	.byte	0x03, 0x50
        /*009a*/ 	.short	0x0000


	//----- nvinfo : EIATTR_MAXREG_COUNT
	.align		4
        /*009c*/ 	.byte	0x03, 0x1b
        /*009e*/ 	.short	0x00ff


	//----- nvinfo : EIATTR_MERCURY_ISA_VERSION
	.align		4
        /*00a0*/ 	.byte	0x03, 0x5f
        /*00a2*/ 	.short	0x0101


	//----- nvinfo : EIATTR_VRC_CTA_INIT_COUNT
	.align		4
        /*00a4*/ 	.byte	0x02, 0x4a
	.zero		1
	.zero		1


	//----- nvinfo : EIATTR_EXIT_INSTR_OFFSETS
	.align		4
        /*00a8*/ 	.byte	0x04, 0x1c
        /*00aa*/ 	.short	(.L_27 - .L_26)


	//   ....[0]....
.L_26:
        /*00ac*/ 	.word	0x00000080


	//   ....[1]....
        /*00b0*/ 	.word	0x00000550


	//----- nvinfo : EIATTR_CBANK_PARAM_SIZE
	.align		4
.L_27:
        /*00b4*/ 	.byte	0x03, 0x19
        /*00b6*/ 	.short	0x003c


	//----- nvinfo : EIATTR_PARAM_CBANK
	.align		4
        /*00b8*/ 	.byte	0x04, 0x0a
        /*00ba*/ 	.short	(.L_29 - .L_28)
	.align		4
.L_28:
        /*00bc*/ 	.word	index@(.nv.constant0._Z6kernelPfS_S_S_S_S_iii)
        /*00c0*/ 	.short	0x0380
        /*00c2*/ 	.short	0x003c


	//----- nvinfo : EIATTR_SW_WAR
	.align		4
.L_29:
        /*00c4*/ 	.byte	0x04, 0x36
        /*00c6*/ 	.short	(.L_31 - .L_30)
.L_30:
        /*00c8*/ 	.word	0x00000008
.L_31:


//--------------------- .nv.callgraph             --------------------------
	.section	.nv.callgraph,"",@"SHT_CUDA_CALLGRAPH"
	.align	4
	.sectionentsize	8
	.align		4
        /*0000*/ 	.word	0x00000000
	.align		4
        /*0004*/ 	.word	0xffffffff
	.align		4
        /*0008*/ 	.word	0x00000000
	.align		4
        /*000c*/ 	.word	0xfffffffe
	.align		4
        /*0010*/ 	.word	0x00000000
	.align		4
        /*0014*/ 	.word	0xfffffffd
	.align		4
        /*0018*/ 	.word	0x00000000
	.align		4
        /*001c*/ 	.word	0xfffffffc


//--------------------- .text._Z6kernelPfS_S_S_S_S_iii --------------------------
	.section	.text._Z6kernelPfS_S_S_S_S_iii,"ax",@progbits
	.align	128
        .global         _Z6kernelPfS_S_S_S_S_iii
        .type           _Z6kernelPfS_S_S_S_S_iii,@function
        .size           _Z6kernelPfS_S_S_S_S_iii,(.L_x_1 - _Z6kernelPfS_S_S_S_S_iii)
        .other          _Z6kernelPfS_S_S_S_S_iii,@"STO_CUDA_ENTRY STV_DEFAULT"
_Z6kernelPfS_S_S_S_S_iii:
.text._Z6kernelPfS_S_S_S_S_iii:
[----:B------:R-:W-:Y:S01]  /*0000*/  LDC R1, c[0x0][0x37c] ;  /* 0x0000df00ff017b82 */ /* 0x000fe20000000800 */
[----:B------:R-:W0:Y:S07]  /*0010*/  S2R R0, SR_TID.X ;  /* 0x0000000000007919 */ /* 0x000e2e0000002100 */
[----:B------:R-:W0:Y:S08]  /*0020*/  S2UR UR4, SR_CTAID.X ;  /* 0x00000000000479c3 */ /* 0x000e300000002500 */
[----:B------:R-:W0:Y:S08]  /*0030*/  LDC R5, c[0x0][0x360] ;  /* 0x0000d800ff057b82 */ /* 0x000e300000000800 */
[----:B------:R-:W1:Y:S01]  /*0040*/  LDC.64 R2, c[0x0][0x3b0] ;  /* 0x0000ec00ff027b82 */ /* 0x000e620000000a00 */
[----:B0-----:R-:W-:-:S02]  /*0050*/  IMAD R0, R5, UR4, R0 ;  /* 0x0000000405007c24 */ /* 0x001fc4000f8e0200 */
[----:B-1----:R-:W-:-:S05]  /*0060*/  IMAD R3, R3, R2, RZ ;  /* 0x0000000203037224 */ /* 0x002fca00078e02ff */
[----:B------:R-:W-:-:S13]  /*0070*/  ISETP.GE.AND P0, PT, R0, R3, PT ;  /* 0x000000030000720c */ /* 0x000fda0003f06270 */
[----:B------:R-:W-:Y:S05]  /*0080*/  @P0 EXIT ;  /* 0x000000000000094d */ /* 0x000fea0003800000 */
[----:B------:R-:W0:Y:S01]  /*0090*/  LDC.64 R6, c[0x0][0x380] ;  /* 0x0000e000ff067b82 */ /* 0x000e220000000a00 */
[----:B------:R-:W1:Y:S01]  /*00a0*/  LDCU.64 UR4, c[0x0][0x358] ;  /* 0x00006b00ff0477ac */ /* 0x000e620008000a00 */
[----:B------:R-:W-:-:S06]  /*00b0*/  IABS R11, R2 ;  /* 0x00000002000b7213 */ /* 0x000fcc0000000000 */
[----:B------:R-:W2:Y:S01]  /*00c0*/  LDC R5, c[0x0][0x3b8] ;  /* 0x0000ee00ff057b82 */ /* 0x000ea20000000800 */
[----:B0-----:R-:W-:-:S05]  /*00d0*/  IMAD.WIDE R6, R0, 0x4, R6 ;  /* 0x0000000400067825 */ /* 0x001fca00078e0206 */
[----:B-1----:R2:W3:Y:S01]  /*00e0*/  LDG.E R4, desc[UR4][R6.64] ;  /* 0x0000000406047981 */ /* 0x0024e2000c1e1900 */
[----:B------:R-:W0:Y:S01]  /*00f0*/  I2F.RP R10, R11 ;  /* 0x0000000b000a7306 */ /* 0x000e220000209400 */
[----:B------:R-:W-:Y:S02]  /*0100*/  ISETP.GE.AND P2, PT, R0, RZ, PT ;  /* 0x000000ff0000720c */ /* 0x000fe40003f46270 */
[----:B--2---:R-:W-:Y:S02]  /*0110*/  IABS R7, R5 ;  /* 0x0000000500077213 */ /* 0x004fe40000000000 */
[----:B------:R-:W-:-:S03]  /*0120*/  IABS R6, R0 ;  /* 0x0000000000067213 */ /* 0x000fc60000000000 */
[----:B0-----:R-:W0:Y:S02]  /*0130*/  MUFU.RCP R10, R10 ;  /* 0x0000000a000a7308 */ /* 0x001e240000001000 */
[----:B0-----:R-:W-:-:S06]  /*0140*/  VIADD R8, R10, 0xffffffe ;  /* 0x0ffffffe0a087836 */ /* 0x001fcc0000000000 */
[----:B------:R0:W1:Y:S02]  /*0150*/  F2I.FTZ.U32.TRUNC.NTZ R9, R8 ;  /* 0x0000000800097305 */ /* 0x000064000021f000 */
[----:B0-----:R-:W-:Y:S02]  /*0160*/  HFMA2 R8, -RZ, RZ, 0, 0 ;  /* 0x00000000ff087431 */ /* 0x001fe400000001ff */
[----:B-1----:R-:W-:-:S04]  /*0170*/  IMAD.MOV R12, RZ, RZ, -R9 ;  /* 0x000000ffff0c7224 */ /* 0x002fc800078e0a09 */
[----:B------:R-:W-:-:S04]  /*0180*/  IMAD R13, R12, R11, RZ ;  /* 0x0000000b0c0d7224 */ /* 0x000fc800078e02ff */
[----:B------:R-:W-:-:S04]  /*0190*/  IMAD.HI.U32 R9, R9, R13, R8 ;  /* 0x0000000d09097227 */ /* 0x000fc800078e0008 */
[----:B------:R-:W-:Y:S02]  /*01a0*/  IMAD.MOV.U32 R13, RZ, RZ, R7 ;  /* 0x000000ffff0d7224 */ /* 0x000fe400078e0007 */
[----:B------:R-:W-:Y:S02]  /*01b0*/  IMAD.HI.U32 R9, R9, R6, RZ ;  /* 0x0000000609097227 */ /* 0x000fe400078e00ff */
[----:B------:R-:W0:Y:S02]  /*01c0*/  I2F.RP R10, R13 ;  /* 0x0000000d000a7306 */ /* 0x000e240000209400 */
[----:B------:R-:W-:-:S04]  /*01d0*/  IMAD.MOV R9, RZ, RZ, -R9 ;  /* 0x000000ffff097224 */ /* 0x000fc800078e0a09 */
[----:B------:R-:W-:-:S05]  /*01e0*/  IMAD R6, R11, R9, R6 ;  /* 0x000000090b067224 */ /* 0x000fca00078e0206 */
[----:B------:R-:W-:Y:S01]  /*01f0*/  ISETP.GT.U32.AND P0, PT, R11, R6, PT ;  /* 0x000000060b00720c */ /* 0x000fe20003f04070 */
[----:B0-----:R-:W0:-:S12]  /*0200*/  MUFU.RCP R10, R10 ;  /* 0x0000000a000a7308 */ /* 0x001e180000001000 */
[----:B------:R-:W-:Y:S02]  /*0210*/  @!P0 IADD3 R6, PT, PT, R6, -R11, RZ ;  /* 0x8000000b06068210 */ /* 0x000fe40007ffe0ff */
[----:B------:R-:W-:Y:S02]  /*0220*/  ISETP.NE.AND P0, PT, R2, RZ, PT ;  /* 0x000000ff0200720c */ /* 0x000fe40003f05270 */
[----:B------:R-:W-:Y:S01]  /*0230*/  ISETP.GT.U32.AND P1, PT, R11, R6, PT ;  /* 0x000000060b00720c */ /* 0x000fe20003f24070 */
[----:B0-----:R-:W-:Y:S02]  /*0240*/  VIADD R7, R10, 0xffffffe ;  /* 0x0ffffffe0a077836 */ /* 0x001fe40000000000 */
[----:B------:R-:W-:-:S04]  /*0250*/  IMAD.IADD R10, R0, 0x1, -R5 ;  /* 0x00000001000a7824 */ /* 0x000fc800078e0a05 */
[----:B------:R-:W0:Y:S06]  /*0260*/  F2I.FTZ.U32.TRUNC.NTZ R7, R7 ;  /* 0x0000000700077305 */ /* 0x000e2c000021f000 */
[----:B------:R-:W-:Y:S02]  /*0270*/  @!P1 IADD3 R6, PT, PT, R6, -R11, RZ ;  /* 0x8000000b06069210 */ /* 0x000fe40007ffe0ff */
[----:B------:R-:W-:-:S03]  /*0280*/  IADD3 R11, PT, PT, R0, R5, RZ ;  /* 0x00000005000b7210 */ /* 0x000fc60007ffe0ff */
[----:B------:R-:W-:-:S04]  /*0290*/  IMAD.MOV.U32 R8, RZ, RZ, R6 ;  /* 0x000000ffff087224 */ /* 0x000fc800078e0006 */
[----:B------:R-:W-:Y:S01]  /*02a0*/  @!P2 IMAD.MOV R8, RZ, RZ, -R8 ;  /* 0x000000ffff08a224 */ /* 0x000fe200078e0a08 */
[----:B------:R-:W-:Y:S02]  /*02b0*/  @!P0 LOP3.LUT R8, RZ, R2, RZ, 0x33, !PT ;  /* 0x00000002ff088212 */ /* 0x000fe400078e33ff */
[----:B0-----:R-:W-:Y:S02]  /*02c0*/  IADD3 R6, PT, PT, RZ, -R7, RZ ;  /* 0x80000007ff067210 */ /* 0x001fe40007ffe0ff */
[----:B------:R-:W-:Y:S02]  /*02d0*/  IABS R2, R8 ;  /* 0x0000000800027213 */ /* 0x000fe40000000000 */
[----:B------:R-:W-:Y:S01]  /*02e0*/  LOP3.LUT R8, R8, R5, RZ, 0x3c, !PT ;  /* 0x0000000508087212 */ /* 0x000fe200078e3cff */
[----:B------:R-:W-:Y:S01]  /*02f0*/  IMAD R9, R6, R13, RZ ;  /* 0x0000000d06097224 */ /* 0x000fe200078e02ff */
[----:B------:R-:W-:Y:S02]  /*0300*/  MOV R6, RZ ;  /* 0x000000ff00067202 */ /* 0x000fe40000000f00 */
[----:B------:R-:W-:-:S03]  /*0310*/  ISETP.GE.AND P1, PT, R8, RZ, PT ;  /* 0x000000ff0800720c */ /* 0x000fc60003f26270 */
[----:B------:R-:W-:-:S06]  /*0320*/  IMAD.HI.U32 R6, R7, R9, R6 ;  /* 0x0000000907067227 */ /* 0x000fcc00078e0006 */
[----:B------:R-:W-:-:S04]  /*0330*/  IMAD.HI.U32 R6, R6, R2, RZ ;  /* 0x0000000206067227 */ /* 0x000fc800078e00ff */
[----:B------:R-:W-:-:S04]  /*0340*/  IMAD.MOV R7, RZ, RZ, -R6 ;  /* 0x000000ffff077224 */ /* 0x000fc800078e0a06 */
[----:B------:R-:W-:-:S05]  /*0350*/  IMAD R2, R13, R7, R2 ;  /* 0x000000070d027224 */ /* 0x000fca00078e0202 */
[----:B------:R-:W-:-:S13]  /*0360*/  ISETP.GT.U32.AND P2, PT, R13, R2, PT ;  /* 0x000000020d00720c */ /* 0x000fda0003f44070 */
[-C--:B------:R-:W-:Y:S01]  /*0370*/  @!P2 IADD3 R2, PT, PT, R2, -R13.reuse, RZ ;  /* 0x8000000d0202a210 */ /* 0x080fe20007ffe0ff */
[----:B------:R-:W-:Y:S01]  /*0380*/  @!P2 VIADD R6, R6, 0x1 ;  /* 0x000000010606a836 */ /* 0x000fe20000000000 */
[----:B------:R-:W-:Y:S02]  /*0390*/  ISETP.NE.AND P2, PT, R5, RZ, PT ;  /* 0x000000ff0500720c */ /* 0x000fe40003f45270 */
[----:B------:R-:W-:Y:S02]  /*03a0*/  ISETP.GE.U32.AND P0, PT, R2, R13, PT ;  /* 0x0000000d0200720c */ /* 0x000fe40003f06070 */
[----:B------:R-:W0:Y:S11]  /*03b0*/  LDC.64 R12, c[0x0][0x3a8] ;  /* 0x0000ea00ff0c7b82 */ /* 0x000e360000000a00 */
[----:B------:R-:W-:-:S05]  /*03c0*/  @P0 IADD3 R6, PT, PT, R6, 0x1, RZ ;  /* 0x0000000106060810 */ /* 0x000fca0007ffe0ff */
[----:B------:R-:W-:Y:S02]  /*03d0*/  IMAD.MOV.U32 R2, RZ, RZ, R6 ;  /* 0x000000ffff027224 */ /* 0x000fe400078e0006 */
[----:B------:R-:W1:Y:S03]  /*03e0*/  LDC.64 R6, c[0x0][0x398] ;  /* 0x0000e600ff067b82 */ /* 0x000e660000000a00 */
[----:B------:R-:W-:Y:S02]  /*03f0*/  @!P1 IADD3 R2, PT, PT, -R2, RZ, RZ ;  /* 0x000000ff02029210 */ /* 0x000fe40007ffe1ff */
[----:B------:R-:W-:-:S04]  /*0400*/  @!P2 LOP3.LUT R2, RZ, R5, RZ, 0x33, !PT ;  /* 0x00000005ff02a212 */ /* 0x000fc800078e33ff */
[C---:B------:R-:W-:Y:S02]  /*0410*/  LOP3.LUT R8, R2.reuse, 0x1, RZ, 0xc0, !PT ;  /* 0x0000000102087812 */ /* 0x040fe400078ec0ff */
[----:B------:R-:W-:Y:S02]  /*0420*/  LOP3.LUT R5, R2, 0x1, RZ, 0xc, !PT ;  /* 0x0000000102057812 */ /* 0x000fe400078e0cff */
[----:B------:R-:W-:Y:S02]  /*0430*/  ISETP.NE.U32.AND P0, PT, R8, 0x1, PT ;  /* 0x000000010800780c */ /* 0x000fe40003f05070 */
[----:B------:R-:W2:Y:S02]  /*0440*/  LDC.64 R8, c[0x0][0x388] ;  /* 0x0000e200ff087b82 */ /* 0x000ea40000000a00 */
[----:B------:R-:W-:-:S05]  /*0450*/  SEL R10, R10, RZ, !P0 ;  /* 0x000000ff0a0a7207 */ /* 0x000fca0004000000 */
[----:B------:R-:W-:-:S05]  /*0460*/  IMAD R10, R5, R11, R10 ;  /* 0x0000000b050a7224 */ /* 0x000fca00078e020a */
[----:B------:R-:W-:-:S04]  /*0470*/  ISETP.GT.AND P0, PT, R10, R3, PT ;  /* 0x000000030a00720c */ /* 0x000fc80003f04270 */
[----:B------:R-:W-:Y:S02]  /*0480*/  SEL R5, R10, RZ, !P0 ;  /* 0x000000ff0a057207 */ /* 0x000fe40004000000 */
[----:B------:R-:W4:Y:S03]  /*0490*/  LDC.64 R10, c[0x0][0x390] ;  /* 0x0000e400ff0a7b82 */ /* 0x000f260000000a00 */
[----:B-1----:R-:W-:-:S04]  /*04a0*/  IMAD.WIDE R2, R5, 0x4, R6 ;  /* 0x0000000405027825 */ /* 0x002fc800078e0206 */
[----:B--2---:R-:W-:Y:S02]  /*04b0*/  IMAD.WIDE R6, R0, 0x4, R8 ;  /* 0x0000000400067825 */ /* 0x004fe400078e0208 */
[----:B------:R-:W1:Y:S01]  /*04c0*/  LDC.64 R8, c[0x0][0x3a0] ;  /* 0x0000e800ff087b82 */ /* 0x000e620000000a00 */
[----:B---3--:R-:W-:Y:S04]  /*04d0*/  STG.E desc[UR4][R2.64], R4 ;  /* 0x0000000402007986 */ /* 0x008fe8000c101904 */
[----:B------:R-:W2:Y:S01]  /*04e0*/  LDG.E R7, desc[UR4][R6.64] ;  /* 0x0000000406077981 */ /* 0x000ea2000c1e1900 */
[----:B-1----:R-:W-:-:S04]  /*04f0*/  IMAD.WIDE R8, R5, 0x4, R8 ;  /* 0x0000000405087825 */ /* 0x002fc800078e0208 */
[----:B----4-:R-:W-:Y:S01]  /*0500*/  IMAD.WIDE R10, R0, 0x4, R10 ;  /* 0x00000004000a7825 */ /* 0x010fe200078e020a */
[----:B--2---:R-:W-:Y:S05]  /*0510*/  STG.E desc[UR4][R8.64], R7 ;  /* 0x0000000708007986 */ /* 0x004fea000c101904 */
[----:B------:R-:W2:Y:S01]  /*0520*/  LDG.E R11, desc[UR4][R10.64] ;  /* 0x000000040a0b7981 */ /* 0x000ea2000c1e1900 */
[----:B0-----:R-:W-:-:S05]  /*0530*/  IMAD.WIDE R12, R5, 0x4, R12 ;  /* 0x00000004050c7825 */ /* 0x001fca00078e020c */
[----:B--2---:R-:W-:Y:S01]  /*0540*/  STG.E desc[UR4][R12.64], R11 ;  /* 0x0000000b0c007986 */ /* 0x004fe2000c101904 */
[----:B------:R-:W-:Y:S05]  /*0550*/  EXIT ;  /* 0x000000000000794d */ /* 0x000fea0003800000 */
.L_x_0:
[----:B------:R-:W-:-:S00]  /*0560*/  BRA `(.L_x_0) ;  /* 0xfffffffc00fc7947 */ /* 0x000fc0000383ffff */
[----:B------:R-:W-:-:S00]  /*0570*/  NOP ;  /* 0x0000000000007918 */ /* 0x000fc00000000000 */
        /* <DEDUP_REMOVED lines=8> */
.L_x_1:


//--------------------- .nv.shared.reserved.0     --------------------------
	.section	.nv.shared.reserved.0,"aw",@nobits
	.weak		__nv_reservedSMEM_offset_0_alias
	.size		__nv_reservedSMEM_offset_0_alias, 0, 64
	.other		__nv_reservedSMEM_offset_0_alias,@"STO_CUDA_RESERVED_SHARED STV_DEFAULT"
__nv_reservedSMEM_offset_0_alias:
	.zero		0
	.zero		64


//--------------------- .nv.constant0._Z6kernelPfS_S_S_S_S_iii --------------------------
	.section	.nv.constant0._Z6kernelPfS_S_S_S_S_iii,"a",@progbits
	.sectionflags	@""
	.align	4
.nv.constant0._Z6kernelPfS_S_S_S_S_iii:
	.zero		956


//--------------------- SYMBOLS --------------------------

	.type		.nv.reservedSmem.offset0,@object
	.size		.nv.reservedSmem.offset0,0x4
